//
// Generated by NVIDIA NVVM Compiler
//
// Compiler Build ID: CL-36424714
// Cuda compilation tools, release 13.0, V13.0.88
// Based on NVVM 20.0.0
//

.version 9.0
.target sm_100
.address_size 64

	// .globl	_Z9transposePiS_ii

.visible .entry _Z9transposePiS_ii(
	.param .u64 .ptr .align 1 _Z9transposePiS_ii_param_0,
	.param .u64 .ptr .align 1 _Z9transposePiS_ii_param_1,
	.param .u32 _Z9transposePiS_ii_param_2,
	.param .u32 _Z9transposePiS_ii_param_3
)
{
	.reg .b32 	%r<8>;
	.reg .b64 	%rd<9>;

	ld.param.u64 	%rd1, [_Z9transposePiS_ii_param_0];
	ld.param.u64 	%rd2, [_Z9transposePiS_ii_param_1];
	ld.param.u32 	%r1, [_Z9transposePiS_ii_param_2];
	ld.param.u32 	%r2, [_Z9transposePiS_ii_param_3];
	cvta.to.global.u64 	%rd3, %rd2;
	cvta.to.global.u64 	%rd4, %rd1;
	mov.u32 	%r3, %tid.x;
	mov.u32 	%r4, %ctaid.x;
	mad.lo.s32 	%r5, %r2, %r4, %r3;
	mad.lo.s32 	%r6, %r1, %r3, %r4;
	mul.wide.s32 	%rd5, %r5, 4;
	add.s64 	%rd6, %rd4, %rd5;
	ld.global.u32 	%r7, [%rd6];
	mul.wide.s32 	%rd7, %r6, 4;
	add.s64 	%rd8, %rd3, %rd7;
	st.global.u32 	[%rd8], %r7;
	ret;

}


// ===== COMPILED SASS (sm_100) =====

	.target	sm_100

	.elftype	@"ET_EXEC"


//--------------------- .note.nv.tkinfo           --------------------------
	.section	.note.nv.tkinfo,"",@"SHT_NOTE"
	.sectionflags	@"SHF_NOTE_NV_TKINFO"
	.tkinfo
        /*0018*/ 	.word	0x00000002
        /*0030*/ 	.string	""
        /*0030*/ 	.string	"ptxas"
        /*0030*/ 	.string	"Cuda compilation tools, release 13.0, V13.0.88"
        /*0030*/ 	.string	"Build cuda_13.0.r13.0/compiler.36424714_0"
        /*0030*/ 	.string	"-arch sm_100 -m 64 "



//--------------------- .note.nv.cuinfo           --------------------------
	.section	.note.nv.cuinfo,"",@"SHT_NOTE"
	.sectionflags	@"SHF_NOTE_NV_CUINFO"
        /*0018*/ 	.short	0x0002
        /*001a*/ 	.short	0x0064
        /*001c*/ 	.short	0x0082
	.zero		2


//--------------------- .nv.info                  --------------------------
	.section	.nv.info,"",@"SHT_CUDA_INFO"
	.align	4


	//----- nvinfo : EIATTR_REGCOUNT
	.align		4
        /*0000*/ 	.byte	0x04, 0x2f
        /*0002*/ 	.short	(.L_1 - .L_0)
	.align		4
.L_0:
        /*0004*/ 	.word	index@(_Z9transposePiS_ii)
        /*0008*/ 	.word	0x0000000c


	//----- nvinfo : EIATTR_FRAME_SIZE
	.align		4
.L_1:
        /*000c*/ 	.byte	0x04, 0x11
        /*000e*/ 	.short	(.L_3 - .L_2)
	.align		4
.L_2:
        /*0010*/ 	.word	index@(_Z9transposePiS_ii)
        /*0014*/ 	.word	0x00000000


	//----- nvinfo : EIATTR_MIN_STACK_SIZE
	.align		4
.L_3:
        /*0018*/ 	.byte	0x04, 0x12
        /*001a*/ 	.short	(.L_5 - .L_4)
	.align		4
.L_4:
        /*001c*/ 	.word	index@(_Z9transposePiS_ii)
        /*0020*/ 	.word	0x00000000
.L_5:


//--------------------- .nv.compat                --------------------------
	.section	.nv.compat,"",@"SHT_CUDA_COMPAT_INFO"
	.align	4
        /*0000*/ 	.byte	0x02, 0x09, 0x00, 0x00, 0x02, 0x02, 0x01, 0x00, 0x02, 0x05, 0x05, 0x00, 0x03, 0x07, 0x01, 0x01
        /*0010*/ 	.byte	0x02, 0x03, 0x00, 0x00, 0x02, 0x06, 0x01, 0x00, 0x04, 0x0b, 0x08, 0x00, 0x09, 0x00, 0x00, 0x00
        /*0020*/ 	.byte	0x00, 0x00, 0x00, 0x00


//--------------------- .nv.info._Z9transposePiS_ii --------------------------
	.section	.nv.info._Z9transposePiS_ii,"",@"SHT_CUDA_INFO"
	.sectionflags	@""
	.align	4


	//----- nvinfo : EIATTR_CUDA_API_VERSION
	.align		4
        /*0000*/ 	.byte	0x04, 0x37
        /*0002*/ 	.short	(.L_7 - .L_6)
.L_6:
        /*0004*/ 	.word	0x00000082


	//----- nvinfo : EIATTR_KPARAM_INFO
	.align		4
.L_7:
        /*0008*/ 	.byte	0x04, 0x17
        /*000a*/ 	.short	(.L_9 - .L_8)
.L_8:
        /*000c*/ 	.word	0x00000000
        /*0010*/ 	.short	0x0003
        /*0012*/ 	.short	0x0014
        /*0014*/ 	.byte	0x00, 0xf0, 0x11, 0x00


	//----- nvinfo : EIATTR_KPARAM_INFO
	.align		4
.L_9:
        /*0018*/ 	.byte	0x04, 0x17
        /*001a*/ 	.short	(.L_11 - .L_10)
.L_10:
        /*001c*/ 	.word	0x00000000
        /*0020*/ 	.short	0x0002
        /*0022*/ 	.short	0x0010
        /*0024*/ 	.byte	0x00, 0xf0, 0x11, 0x00


	//----- nvinfo : EIATTR_KPARAM_INFO
	.align		4
.L_11:
        /*0028*/ 	.byte	0x04, 0x17
        /*002a*/ 	.short	(.L_13 - .L_12)
.L_12:
        /*002c*/ 	.word	0x00000000
        /*0030*/ 	.short	0x0001
        /*0032*/ 	.short	0x0008
        /*0034*/ 	.byte	0x00, 0xf5, 0x21, 0x00


	//----- nvinfo : EIATTR_KPARAM_INFO
	.align		4
.L_13:
        /*0038*/ 	.byte	0x04, 0x17
        /*003a*/ 	.short	(.L_15 - .L_14)
.L_14:
        /*003c*/ 	.word	0x00000000
        /*0040*/ 	.short	0x0000
        /*0042*/ 	.short	0x0000
        /*0044*/ 	.byte	0x00, 0xf5, 0x21, 0x00


	//----- nvinfo : EIATTR_SPARSE_MMA_MASK
	.align		4
.L_15:
        /*0048*/ 	.byte	0x03, 0x50
        /*004a*/ 	.short	0x0000


	//----- nvinfo : EIATTR_MAXREG_COUNT
	.align		4
        /*004c*/ 	.byte	0x03, 0x1b
        /*004e*/ 	.short	0x00ff


	//----- nvinfo : EIATTR_MERCURY_ISA_VERSION
	.align		4
        /*0050*/ 	.byte	0x03, 0x5f
        /*0052*/ 	.short	0x0101


	//----- nvinfo : EIATTR_VRC_CTA_INIT_COUNT
	.align		4
        /*0054*/ 	.byte	0x02, 0x4a
	.zero		1
	.zero		1


	//----- nvinfo : EIATTR_EXIT_INSTR_OFFSETS
	.align		4
        /*0058*/ 	.byte	0x04, 0x1c
        /*005a*/ 	.short	(.L_17 - .L_16)


	//   ....[0]....
.L_16:
        /*005c*/ 	.word	0x000000d0


	//----- nvinfo : EIATTR_CBANK_PARAM_SIZE
	.align		4
.L_17:
        /*0060*/ 	.byte	0x03, 0x19
        /*0062*/ 	.short	0x0018


	//----- nvinfo : EIATTR_PARAM_CBANK
	.align		4
        /*0064*/ 	.byte	0x04, 0x0a
        /*0066*/ 	.short	(.L_19 - .L_18)
	.align		4
.L_18:
        /*0068*/ 	.word	index@(.nv.constant0._Z9transposePiS_ii)
        /*006c*/ 	.short	0x0380
        /*006e*/ 	.short	0x0018


	//----- nvinfo : EIATTR_SW_WAR
	.align		4
.L_19:
        /*0070*/ 	.byte	0x04, 0x36
        /*0072*/ 	.short	(.L_21 - .L_20)
.L_20:
        /*0074*/ 	.word	0x00000008
.L_21:


//--------------------- .nv.callgraph             --------------------------
	.section	.nv.callgraph,"",@"SHT_CUDA_CALLGRAPH"
	.align	4
	.sectionentsize	8
	.align		4
        /*0000*/ 	.word	0x00000000
	.align		4
        /*0004*/ 	.word	0xffffffff
	.align		4
        /*0008*/ 	.word	0x00000000
	.align		4
        /*000c*/ 	.word	0xfffffffe
	.align		4
        /*0010*/ 	.word	0x00000000
	.align		4
        /*0014*/ 	.word	0xfffffffd
	.align		4
        /*0018*/ 	.word	0x00000000
	.align		4
        /*001c*/ 	.word	0xfffffffc


//--------------------- .text._Z9transposePiS_ii  --------------------------
	.section	.text._Z9transposePiS_ii,"ax",@progbits
	.align	128
        .global         _Z9transposePiS_ii
        .type           _Z9transposePiS_ii,@function
        .size           _Z9transposePiS_ii,(.L_x_1 - _Z9transposePiS_ii)
        .other          _Z9transposePiS_ii,@"STO_CUDA_ENTRY STV_DEFAULT"
_Z9transposePiS_ii:
.text._Z9transposePiS_ii:
[----:B------:R-:W-:Y:S01]  /*0000*/  LDC R1, c[0x0][0x37c] ;  /* 0x0000df00ff017b82 */ /* 0x000fe20000000800 */
[----:B------:R-:W0:Y:S07]  /*0010*/  S2R R7, SR_TID.X ;  /* 0x0000000000077919 */ /* 0x000e2e0000002100 */
[----:B------:R-:W0:Y:S01]  /*0020*/  S2UR UR6, SR_CTAID.X ;  /* 0x00000000000679c3 */ /* 0x000e220000002500 */
[----:B------:R-:W1:Y:S07]  /*0030*/  LDCU.64 UR4, c[0x0][0x358] ;  /* 0x00006b00ff0477ac */ /* 0x000e6e0008000a00 */
[----:B------:R-:W0:Y:S08]  /*0040*/  LDC.64 R8, c[0x0][0x390] ;  /* 0x0000e400ff087b82 */ /* 0x000e300000000a00 */
[----:B------:R-:W2:Y:S01]  /*0050*/  LDC.64 R2, c[0x0][0x380] ;  /* 0x0000e000ff027b82 */ /* 0x000ea20000000a00 */
[----:B0-----:R-:W-:-:S04]  /*0060*/  IMAD R5, R9, UR6, R7 ;  /* 0x0000000609057c24 */ /* 0x001fc8000f8e0207 */
[----:B--2---:R-:W-:-:S03]  /*0070*/  IMAD.WIDE R2, R5, 0x4, R2 ;  /* 0x0000000405027825 */ /* 0x004fc600078e0202 */
[----:B------:R-:W0:Y:S03]  /*0080*/  LDC.64 R4, c[0x0][0x388] ;  /* 0x0000e200ff047b82 */ /* 0x000e260000000a00 */
[----:B-1----:R-:W2:Y:S01]  /*0090*/  LDG.E R3, desc[UR4][R2.64] ;  /* 0x0000000402037981 */ /* 0x002ea2000c1e1900 */
[----:B------:R-:W-:-:S04]  /*00a0*/  IMAD R7, R7, R8, UR6 ;  /* 0x0000000607077e24 */ /* 0x000fc8000f8e0208 */
[----:B0-----:R-:W-:-:S05]  /*00b0*/  IMAD.WIDE R4, R7, 0x4, R4 ;  /* 0x0000000407047825 */ /* 0x001fca00078e0204 */
[----:B--2---:R-:W-:Y:S01]  /*00c0*/  STG.E desc[UR4][R4.64], R3 ;  /* 0x0000000304007986 */ /* 0x004fe2000c101904 */
[----:B------:R-:W-:Y:S05]  /*00d0*/  EXIT ;  /* 0x000000000000794d */ /* 0x000fea0003800000 */
.L_x_0:
[----:B------:R-:W-:-:S00]  /*00e0*/  BRA `(.L_x_0) ;  /* 0xfffffffc00fc7947 */ /* 0x000fc0000383ffff */
[----:B------:R-:W-:-:S00]  /*00f0*/  NOP ;  /* 0x0000000000007918 */ /* 0x000fc00000000000 */
        /* <DEDUP_REMOVED lines=8> */
.L_x_1:


//--------------------- .nv.shared.reserved.0     --------------------------
	.section	.nv.shared.reserved.0,"aw",@nobits
	.weak		__nv_reservedSMEM_offset_0_alias
	.size		__nv_reservedSMEM_offset_0_alias, 0, 64
	.other		__nv_reservedSMEM_offset_0_alias,@"STO_CUDA_RESERVED_SHARED STV_DEFAULT"
__nv_reservedSMEM_offset_0_alias:
	.zero		0
	.zero		64


//--------------------- .nv.constant0._Z9transposePiS_ii --------------------------
	.section	.nv.constant0._Z9transposePiS_ii,"a",@progbits
	.sectionflags	@""
	.align	4
.nv.constant0._Z9transposePiS_ii:
	.zero		920


//--------------------- SYMBOLS --------------------------

	.type		.nv.reservedSmem.offset0,@object
	.size		.nv.reservedSmem.offset0,0x4
